	.headerflags	@"EF_CUDA_TEXMODE_UNIFIED EF_CUDA_64BIT_ADDRESS EF_CUDA_ACCELERATORS EF_CUDA_SM90 EF_CUDA_VIRTUAL_SM(EF_CUDA_SM90)"
	.elftype	@"ET_EXEC"


//--------------------- .nv.info                  --------------------------
	.section	.nv.info,"",@"SHT_CUDA_INFO"
	.align	4


	//----- nvinfo : EIATTR_REGCOUNT
	.align		4
        /*0000*/ 	.byte	0x04, 0x2f
        /*0002*/ 	.short	(.L_3 - .L_2)
	.align		4
.L_2:
        /*0004*/ 	.word	index@(triton_poi_fused__native_batch_norm_legit_no_training_add_native_batch_norm_backward_relu_26)
        /*0008*/ 	.word	0x00000025


	//----- nvinfo : EIATTR_MIN_STACK_SIZE
	.align		4
.L_3:
        /*000c*/ 	.byte	0x04, 0x12
        /*000e*/ 	.short	(.L_5 - .L_4)
	.align		4
.L_4:
        /*0010*/ 	.word	index@(triton_poi_fused__native_batch_norm_legit_no_training_add_native_batch_norm_backward_relu_26)
        /*0014*/ 	.word	0x00000000


	//----- nvinfo : EIATTR_FRAME_SIZE
	.align		4
.L_5:
        /*0018*/ 	.byte	0x04, 0x11
        /*001a*/ 	.short	(.L_7 - .L_6)
	.align		4
.L_6:
        /*001c*/ 	.word	index@(triton_poi_fused__native_batch_norm_legit_no_training_add_native_batch_norm_backward_relu_26)
        /*0020*/ 	.word	0x00000000


	//----- nvinfo : EIATTR_MIN_STACK_SIZE
	.align		4
.L_7:
        /*0024*/ 	.byte	0x04, 0x12
        /*0026*/ 	.short	(.L_9 - .L_8)
	.align		4
.L_8:
        /*0028*/ 	.word	index@(triton_poi_fused__native_batch_norm_legit_no_training_add_native_batch_norm_backward_relu_26)
        /*002c*/ 	.word	0x00000000
.L_9:


//--------------------- .nv.info.triton_poi_fused__native_batch_norm_legit_no_training_add_native_batch_norm_backward_relu_26 --------------------------
	.section	.nv.info.triton_poi_fused__native_batch_norm_legit_no_training_add_native_batch_norm_backward_relu_26,"",@"SHT_CUDA_INFO"
	.sectionflags	@""
	.align	4


	//----- nvinfo : EIATTR_CUDA_API_VERSION
	.align		4
        /*0000*/ 	.byte	0x04, 0x37
        /*0002*/ 	.short	(.L_11 - .L_10)
.L_10:
        /*0004*/ 	.word	0x0000007c


	//----- nvinfo : EIATTR_KPARAM_INFO
	.align		4
.L_11:
        /*0008*/ 	.byte	0x04, 0x17
        /*000a*/ 	.short	(.L_13 - .L_12)
.L_12:
        /*000c*/ 	.word	0x00000000
        /*0010*/ 	.short	0x0008
        /*0012*/ 	.short	0x0040
        /*0014*/ 	.byte	0x00, 0xf0, 0x11, 0x00


	//----- nvinfo : EIATTR_KPARAM_INFO
	.align		4
.L_13:
        /*0018*/ 	.byte	0x04, 0x17
        /*001a*/ 	.short	(.L_15 - .L_14)
.L_14:
        /*001c*/ 	.word	0x00000000
        /*0020*/ 	.short	0x0007
        /*0022*/ 	.short	0x0038
        /*0024*/ 	.byte	0x00, 0xf4, 0x21, 0x00


	//----- nvinfo : EIATTR_KPARAM_INFO
	.align		4
.L_15:
        /*0028*/ 	.byte	0x04, 0x17
        /*002a*/ 	.short	(.L_17 - .L_16)
.L_16:
        /*002c*/ 	.word	0x00000000
        /*0030*/ 	.short	0x0006
        /*0032*/ 	.short	0x0030
        /*0034*/ 	.byte	0x00, 0xf4, 0x21, 0x00


	//----- nvinfo : EIATTR_KPARAM_INFO
	.align		4
.L_17:
        /*0038*/ 	.byte	0x04, 0x17
        /*003a*/ 	.short	(.L_19 - .L_18)
.L_18:
        /*003c*/ 	.word	0x00000000
        /*0040*/ 	.short	0x0005
        /*0042*/ 	.short	0x0028
        /*0044*/ 	.byte	0x00, 0xf4, 0x21, 0x00


	//----- nvinfo : EIATTR_KPARAM_INFO
	.align		4
.L_19:
        /*0048*/ 	.byte	0x04, 0x17
        /*004a*/ 	.short	(.L_21 - .L_20)
.L_20:
        /*004c*/ 	.word	0x00000000
        /*0050*/ 	.short	0x0004
        /*0052*/ 	.short	0x0020
        /*0054*/ 	.byte	0x00, 0xf4, 0x21, 0x00


	//----- nvinfo : EIATTR_KPARAM_INFO
	.align		4
.L_21:
        /*0058*/ 	.byte	0x04, 0x17
        /*005a*/ 	.short	(.L_23 - .L_22)
.L_22:
        /*005c*/ 	.word	0x00000000
        /*0060*/ 	.short	0x0003
        /*0062*/ 	.short	0x0018
        /*0064*/ 	.byte	0x00, 0xf4, 0x21, 0x00


	//----- nvinfo : EIATTR_KPARAM_INFO
	.align		4
.L_23:
        /*0068*/ 	.byte	0x04, 0x17
        /*006a*/ 	.short	(.L_25 - .L_24)
.L_24:
        /*006c*/ 	.word	0x00000000
        /*0070*/ 	.short	0x0002
        /*0072*/ 	.short	0x0010
        /*0074*/ 	.byte	0x00, 0xf4, 0x21, 0x00


	//----- nvinfo : EIATTR_KPARAM_INFO
	.align		4
.L_25:
        /*0078*/ 	.byte	0x04, 0x17
        /*007a*/ 	.short	(.L_27 - .L_26)
.L_26:
        /*007c*/ 	.word	0x00000000
        /*0080*/ 	.short	0x0001
        /*0082*/ 	.short	0x0008
        /*0084*/ 	.byte	0x00, 0xf4, 0x21, 0x00


	//----- nvinfo : EIATTR_KPARAM_INFO
	.align		4
.L_27:
        /*0088*/ 	.byte	0x04, 0x17
        /*008a*/ 	.short	(.L_29 - .L_28)
.L_28:
        /*008c*/ 	.word	0x00000000
        /*0090*/ 	.short	0x0000
        /*0092*/ 	.short	0x0000
        /*0094*/ 	.byte	0x00, 0xf4, 0x21, 0x00


	//----- nvinfo : EIATTR_SPARSE_MMA_MASK
	.align		4
.L_29:
        /*0098*/ 	.byte	0x03, 0x50
        /*009a*/ 	.short	0x0000


	//----- nvinfo : EIATTR_MAXREG_COUNT
	.align		4
        /*009c*/ 	.byte	0x03, 0x1b
        /*009e*/ 	.short	0x00ff


	//----- nvinfo : EIATTR_EXIT_INSTR_OFFSETS
	.align		4
        /*00a0*/ 	.byte	0x04, 0x1c
        /*00a2*/ 	.short	(.L_31 - .L_30)


	//   ....[0]....
.L_30:
        /*00a4*/ 	.word	0x00000b50


	//----- nvinfo : EIATTR_REQNTID
	.align		4
.L_31:
        /*00a8*/ 	.byte	0x04, 0x10
        /*00aa*/ 	.short	(.L_33 - .L_32)
.L_32:
        /*00ac*/ 	.word	0x00000080
        /*00b0*/ 	.word	0x00000001
        /*00b4*/ 	.word	0x00000001


	//----- nvinfo : EIATTR_CBANK_PARAM_SIZE
	.align		4
.L_33:
        /*00b8*/ 	.byte	0x03, 0x19
        /*00ba*/ 	.short	0x0044


	//----- nvinfo : EIATTR_PARAM_CBANK
	.align		4
        /*00bc*/ 	.byte	0x04, 0x0a
        /*00be*/ 	.short	(.L_35 - .L_34)
	.align		4
.L_34:
        /*00c0*/ 	.word	index@(.nv.constant0.triton_poi_fused__native_batch_norm_legit_no_training_add_native_batch_norm_backward_relu_26)
        /*00c4*/ 	.short	0x0210
        /*00c6*/ 	.short	0x0044


	//----- nvinfo : EIATTR_SW_WAR
	.align		4
.L_35:
        /*00c8*/ 	.byte	0x04, 0x36
        /*00ca*/ 	.short	(.L_37 - .L_36)
.L_36:
        /*00cc*/ 	.word	0x00000008
.L_37:


//--------------------- .nv.callgraph             --------------------------
	.section	.nv.callgraph,"",@"SHT_CUDA_CALLGRAPH"
	.align	4
	.sectionentsize	8
	.align		4
        /*0000*/ 	.word	0x00000000
	.align		4
        /*0004*/ 	.word	0xffffffff
	.align		4
        /*0008*/ 	.word	0x00000000
	.align		4
        /*000c*/ 	.word	0xfffffffe
	.align		4
        /*0010*/ 	.word	0x00000000
	.align		4
        /*0014*/ 	.word	0xfffffffd
	.align		4
        /*0018*/ 	.word	0x00000000
	.align		4
        /*001c*/ 	.word	0xfffffffc


//--------------------- .nv.constant4             --------------------------
	.section	.nv.constant4,"a",@progbits
	.align	8
	.align		8
.nv.constant4:
        /*0000*/ 	.dword	_$_str
	.align		8
        /*0008*/ 	.dword	_$_str_$_2


//--------------------- .text.triton_poi_fused__native_batch_norm_legit_no_training_add_native_batch_norm_backward_relu_26 --------------------------
	.section	.text.triton_poi_fused__native_batch_norm_legit_no_training_add_native_batch_norm_backward_relu_26,"ax",@progbits
	.align	128
        .global         triton_poi_fused__native_batch_norm_legit_no_training_add_native_batch_norm_backward_relu_26
        .type           triton_poi_fused__native_batch_norm_legit_no_training_add_native_batch_norm_backward_relu_26,@function
        .size           triton_poi_fused__native_batch_norm_legit_no_training_add_native_batch_norm_backward_relu_26,(.L_x_1 - triton_poi_fused__native_batch_norm_legit_no_training_add_native_batch_norm_backward_relu_26)
        .other          triton_poi_fused__native_batch_norm_legit_no_training_add_native_batch_norm_backward_relu_26,@"STO_CUDA_ENTRY STV_DEFAULT"
triton_poi_fused__native_batch_norm_legit_no_training_add_native_batch_norm_backward_relu_26:
.text.triton_poi_fused__native_batch_norm_legit_no_training_add_native_batch_norm_backward_relu_26:
[----:B------:R-:W-:Y:S01]  /*0000*/  LDC R1, c[0x0][0x28] ;  /* 0x00000a00ff017b82 */ /* 0x000fe20000000800 */
[----:B------:R-:W1:Y:S07]  /*0010*/  S2R R0, SR_TID.X ;  /* 0x0000000000007919 */ /* 0x000e6e0000002100 */
[----:B------:R-:W2:Y:S01]  /*0020*/  LDC.64 R16, c[0x0][0x210] ;  /* 0x00008400ff107b82 */ /* 0x000ea20000000a00 */
[----:B------:R-:W-:Y:S01]  /*0030*/  ULDC.64 UR4, c[0x0][0x208] ;  /* 0x0000820000047ab9 */ /* 0x000fe20000000a00 */
[----:B------:R-:W3:Y:S06]  /*0040*/  S2R R3, SR_CTAID.X ;  /* 0x0000000000037919 */ /* 0x000eec0000002500 */
[----:B------:R-:W4:Y:S08]  /*0050*/  LDC.64 R18, c[0x0][0x218] ;  /* 0x00008600ff127b82 */ /* 0x000f300000000a00 */
[----:B------:R-:W5:Y:S08]  /*0060*/  LDC.64 R28, c[0x0][0x228] ;  /* 0x00008a00ff1c7b82 */ /* 0x000f700000000a00 */
[----:B------:R-:W5:Y:S01]  /*0070*/  LDC.64 R32, c[0x0][0x220] ;  /* 0x00008800ff207b82 */ /* 0x000f620000000a00 */
[----:B-1----:R-:W-:-:S04]  /*0080*/  SHF.L.U32 R0, R0, 0x2, RZ ;  /* 0x0000000200007819 */ /* 0x002fc800000006ff */
[----:B------:R-:W-:-:S04]  /*0090*/  LOP3.LUT R0, R0, 0x1fc, RZ, 0xc0, !PT ;  /* 0x000001fc00007812 */ /* 0x000fc800078ec0ff */
[----:B---3--:R-:W-:-:S05]  /*00a0*/  LEA R0, R3, R0, 0xa ;  /* 0x0000000003007211 */ /* 0x008fca00078e50ff */
[----:B--2---:R-:W-:-:S04]  /*00b0*/  IMAD.WIDE R16, R0, 0x4, R16 ;  /* 0x0000000400107825 */ /* 0x004fc800078e0210 */
[C---:B----4-:R-:W-:Y:S01]  /*00c0*/  IMAD.WIDE R18, R0.reuse, 0x4, R18 ;  /* 0x0000000400127825 */ /* 0x050fe200078e0212 */
[----:B------:R-:W2:Y:S04]  /*00d0*/  LDG.E.128 R12, desc[UR4][R16.64] ;  /* 0x00000004100c7981 */ /* 0x000ea8000c1e1d00 */
[----:B------:R-:W2:Y:S01]  /*00e0*/  LDG.E.128 R20, desc[UR4][R18.64] ;  /* 0x0000000412147981 */ /* 0x000ea2000c1e1d00 */
[----:B------:R-:W-:-:S03]  /*00f0*/  IMAD.HI R3, R0, 0x66666667, RZ ;  /* 0x6666666700037827 */ /* 0x000fc600078e02ff */
[----:B------:R5:W3:Y:S02]  /*0100*/  LDG.E.128 R4, desc[UR4][R16.64+0x800] ;  /* 0x0008000410047981 */ /* 0x000ae4000c1e1d00 */
[----:B------:R-:W-:Y:S02]  /*0110*/  SHF.R.U32.HI R24, RZ, 0x1f, R3 ;  /* 0x0000001fff187819 */ /* 0x000fe40000011603 */
[----:B------:R-:W3:Y:S01]  /*0120*/  LDG.E.128 R8, desc[UR4][R18.64+0x800] ;  /* 0x0008000412087981 */ /* 0x000ee2000c1e1d00 */
[----:B------:R-:W-:Y:S02]  /*0130*/  IADD3 R2, R0, 0x200, RZ ;  /* 0x0000020000027810 */ /* 0x000fe40007ffe0ff */
[----:B------:R-:W-:-:S03]  /*0140*/  LEA.HI.SX32 R3, R3, R24, 0x18 ;  /* 0x0000001803037211 */ /* 0x000fc600078fc2ff */
[----:B------:R-:W-:-:S04]  /*0150*/  IMAD.HI R25, R2, 0x66666667, RZ ;  /* 0x6666666702197827 */ /* 0x000fc800078e02ff */
[----:B------:R-:W-:Y:S01]  /*0160*/  IMAD R3, R3, -0x280, R0 ;  /* 0xfffffd8003037824 */ /* 0x000fe200078e0200 */
[----:B------:R-:W-:-:S03]  /*0170*/  SHF.R.U32.HI R24, RZ, 0x1f, R25 ;  /* 0x0000001fff187819 */ /* 0x000fc60000011619 */
[----:B-----5:R-:W-:Y:S01]  /*0180*/  IMAD.WIDE R16, R3, 0x4, R28 ;  /* 0x0000000403107825 */ /* 0x020fe200078e021c */
[----:B------:R-:W-:-:S05]  /*0190*/  LEA.HI.SX32 R25, R25, R24, 0x18 ;  /* 0x0000001819197211 */ /* 0x000fca00078fc2ff */
[----:B------:R-:W4:Y:S01]  /*01a0*/  LDG.E.EL.128 R16, desc[UR4][R16.64] ;  /* 0x0000000410107981 */ /* 0x000f22000c2e1d00 */
[----:B------:R-:W-:Y:S02]  /*01b0*/  IMAD R2, R25, -0x280, R2 ;  /* 0xfffffd8019027824 */ /* 0x000fe400078e0202 */
[----:B--2---:R-:W-:Y:S01]  /*01c0*/  FADD R30, R13, R21 ;  /* 0x000000150d1e7221 */ /* 0x004fe20000000000 */
[----:B------:R-:W-:Y:S01]  /*01d0*/  FADD R27, R12, R20 ;  /* 0x000000140c1b7221 */ /* 0x000fe20000000000 */
[----:B0-----:R-:W-:-:S04]  /*01e0*/  IMAD.WIDE R20, R3, 0x4, R32 ;  /* 0x0000000403147825 */ /* 0x001fc800078e0220 */
[----:B------:R-:W-:-:S04]  /*01f0*/  IMAD.WIDE R12, R2, 0x4, R32 ;  /* 0x00000004020c7825 */ /* 0x000fc800078e0220 */
[----:B------:R-:W-:Y:S01]  /*0200*/  FADD R24, R15, R23 ;  /* 0x000000170f187221 */ /* 0x000fe20000000000 */
[----:B------:R-:W-:Y:S02]  /*0210*/  FADD R25, R14, R22 ;  /* 0x000000160e197221 */ /* 0x000fe40000000000 */
[----:B------:R-:W2:Y:S04]  /*0220*/  LDG.E.EL.128 R20, desc[UR4][R20.64] ;  /* 0x0000000414147981 */ /* 0x000ea8000c2e1d00 */
[----:B------:R-:W5:Y:S01]  /*0230*/  LDG.E.EL.128 R12, desc[UR4][R12.64] ;  /* 0x000000040c0c7981 */ /* 0x000f62000c2e1d00 */
[----:B---3--:R-:W-:Y:S01]  /*0240*/  FADD R26, R7, R11 ;  /* 0x0000000b071a7221 */ /* 0x008fe20000000000 */
[----:B------:R-:W-:Y:S01]  /*0250*/  FADD R7, R6, R10 ;  /* 0x0000000a06077221 */ /* 0x000fe20000000000 */
[----:B----4-:R-:W-:Y:S01]  /*0260*/  FADD R16, R16, 9.9999997473787516356e-06 ;  /* 0x3727c5ac10107421 */ /* 0x010fe20000000000 */
[----:B------:R-:W-:-:S03]  /*0270*/  FADD R17, R17, 9.9999997473787516356e-06 ;  /* 0x3727c5ac11117421 */ /* 0x000fc60000000000 */
[----:B------:R-:W0:Y:S01]  /*0280*/  MUFU.SQRT R11, R16 ;  /* 0x00000010000b7308 */ /* 0x000e220000002000 */
[----:B------:R-:W-:Y:S01]  /*0290*/  FADD R18, R18, 9.9999997473787516356e-06 ;  /* 0x3727c5ac12127421 */ /* 0x000fe20000000000 */
[----:B------:R-:W-:Y:S01]  /*02a0*/  FADD R19, R19, 9.9999997473787516356e-06 ;  /* 0x3727c5ac13137421 */ /* 0x000fe20000000000 */
[----:B------:R-:W-:-:S05]  /*02b0*/  FADD R6, R5, R9 ;  /* 0x0000000905067221 */ /* 0x000fca0000000000 */
[----:B------:R-:W1:Y:S08]  /*02c0*/  MUFU.SQRT R10, R17 ;  /* 0x00000011000a7308 */ /* 0x000e700000002000 */
[----:B------:R-:W3:Y:S01]  /*02d0*/  MUFU.SQRT R9, R18 ;  /* 0x0000001200097308 */ /* 0x000ee20000002000 */
[----:B0-----:R-:W-:-:S07]  /*02e0*/  FSETP.GT.AND P6, PT, R11, 8.50705917302346158658e+37, PT ;  /* 0x7e8000000b00780b */ /* 0x001fce0003fc4000 */
[----:B------:R-:W0:Y:S01]  /*02f0*/  MUFU.SQRT R5, R19 ;  /* 0x0000001300057308 */ /* 0x000e220000002000 */
[C---:B------:R-:W-:Y:S01]  /*0300*/  FSETP.GEU.AND P5, PT, R11.reuse, 1.175494350822287508e-38, PT ;  /* 0x008000000b00780b */ /* 0x040fe20003fae000 */
[----:B------:R-:W-:Y:S01]  /*0310*/  HFMA2.MMA R32, -RZ, RZ, 1.625, 0 ;  /* 0x3e800000ff207435 */ /* 0x000fe200000001ff */
[C---:B-1----:R-:W-:Y:S02]  /*0320*/  FSETP.GT.AND P4, PT, R10.reuse, 8.50705917302346158658e+37, PT ;  /* 0x7e8000000a00780b */ /* 0x042fe40003f84000 */
[----:B------:R-:W-:Y:S01]  /*0330*/  FSETP.GEU.AND P1, PT, R10, 1.175494350822287508e-38, PT ;  /* 0x008000000a00780b */ /* 0x000fe20003f2e000 */
[----:B------:R-:W-:Y:S01]  /*0340*/  @P6 FMUL R11, R11, 0.25 ;  /* 0x3e8000000b0b6820 */ /* 0x000fe20000400000 */
[C---:B---3--:R-:W-:Y:S01]  /*0350*/  FSETP.GT.AND P3, PT, R9.reuse, 8.50705917302346158658e+37, PT ;  /* 0x7e8000000900780b */ /* 0x048fe20003f64000 */
[----:B------:R-:W-:Y:S01]  /*0360*/  FADD R31, R4, R8 ;  /* 0x00000008041f7221 */ /* 0x000fe20000000000 */
[----:B------:R-:W-:-:S03]  /*0370*/  FSETP.GEU.AND P0, PT, R9, 1.175494350822287508e-38, PT ;  /* 0x008000000900780b */ /* 0x000fc60003f0e000 */
[----:B------:R-:W-:Y:S02]  /*0380*/  FSEL R4, R32, 1, P6 ;  /* 0x3f80000020047808 */ /* 0x000fe40003000000 */
[----:B0-----:R-:W-:Y:S01]  /*0390*/  FSETP.GT.AND P2, PT, R5, 8.50705917302346158658e+37, PT ;  /* 0x7e8000000500780b */ /* 0x001fe20003f44000 */
[----:B------:R-:W-:Y:S01]  /*03a0*/  @!P5 FMUL R11, R11, 16777216 ;  /* 0x4b8000000b0bd820 */ /* 0x000fe20000400000 */
[----:B------:R-:W-:Y:S01]  /*03b0*/  FSETP.GEU.AND P6, PT, R5, 1.175494350822287508e-38, PT ;  /* 0x008000000500780b */ /* 0x000fe20003fce000 */
[----:B------:R-:W-:-:S04]  /*03c0*/  @P4 FMUL R10, R10, 0.25 ;  /* 0x3e8000000a0a4820 */ /* 0x000fc80000400000 */
[----:B------:R-:W0:Y:S01]  /*03d0*/  MUFU.RCP R11, R11 ;  /* 0x0000000b000b7308 */ /* 0x000e220000001000 */
[----:B------:R-:W-:Y:S01]  /*03e0*/  @!P1 FMUL R10, R10, 16777216 ;  /* 0x4b8000000a0a9820 */ /* 0x000fe20000400000 */
[----:B------:R-:W-:-:S04]  /*03f0*/  @P3 FMUL R9, R9, 0.25 ;  /* 0x3e80000009093820 */ /* 0x000fc80000400000 */
[----:B------:R-:W-:Y:S01]  /*0400*/  @P2 FMUL R5, R5, 0.25 ;  /* 0x3e80000005052820 */ /* 0x000fe20000400000 */
[----:B------:R-:W-:-:S03]  /*0410*/  @!P0 FMUL R9, R9, 16777216 ;  /* 0x4b80000009098820 */ /* 0x000fc60000400000 */
[----:B------:R-:W-:Y:S01]  /*0420*/  @!P6 FMUL R5, R5, 16777216 ;  /* 0x4b8000000505e820 */ /* 0x000fe20000400000 */
[----:B------:R-:W-:-:S03]  /*0430*/  @!P5 FMUL R4, R4, 16777216 ;  /* 0x4b8000000404d820 */ /* 0x000fc60000400000 */
[----:B------:R-:W-:Y:S01]  /*0440*/  MUFU.RCP R34, R5 ;  /* 0x0000000500227308 */ /* 0x000fe20000001000 */
[----:B--2---:R-:W-:Y:S01]  /*0450*/  FADD R17, -R21, R30 ;  /* 0x0000001e15117221 */ /* 0x004fe20000000100 */
[----:B------:R-:W-:Y:S01]  /*0460*/  FADD R18, -R22, R25 ;  /* 0x0000001916127221 */ /* 0x000fe20000000100 */
[----:B------:R-:W-:Y:S01]  /*0470*/  FADD R19, -R23, R24 ;  /* 0x0000001817137221 */ /* 0x000fe20000000100 */
[----:B-----5:R-:W-:Y:S01]  /*0480*/  FADD R12, -R12, R31 ;  /* 0x0000001f0c0c7221 */ /* 0x020fe20000000100 */
[----:B------:R-:W1:Y:S01]  /*0490*/  LDC.64 R22, c[0x0][0x230] ;  /* 0x00008c00ff167b82 */ /* 0x000e620000000a00 */
[----:B------:R-:W-:-:S07]  /*04a0*/  FADD R16, -R20, R27 ;  /* 0x0000001b14107221 */ /* 0x000fce0000000100 */
[----:B------:R-:W2:Y:S01]  /*04b0*/  LDC.64 R30, c[0x0][0x238] ;  /* 0x00008e00ff1e7b82 */ /* 0x000ea20000000a00 */
[----:B------:R-:W3:Y:S01]  /*04c0*/  MUFU.RCP R20, R10 ;  /* 0x0000000a00147308 */ /* 0x000ee20000001000 */
[----:B------:R-:W-:Y:S01]  /*04d0*/  FADD R14, -R14, R7 ;  /* 0x000000070e0e7221 */ /* 0x000fe20000000100 */
[----:B------:R-:W-:Y:S01]  /*04e0*/  FSEL R7, R32, 1, P4 ;  /* 0x3f80000020077808 */ /* 0x000fe20002000000 */
[----:B0-----:R-:W-:-:S05]  /*04f0*/  FMUL R25, R11, R4 ;  /* 0x000000040b197220 */ /* 0x001fca0000400000 */
[----:B------:R2:W0:Y:S01]  /*0500*/  MUFU.RCP R21, R9 ;  /* 0x0000000900157308 */ /* 0x0004220000001000 */
[C---:B------:R-:W-:Y:S01]  /*0510*/  FSEL R4, R32.reuse, 1, P3 ;  /* 0x3f80000020047808 */ /* 0x040fe20001800000 */
[----:B------:R-:W-:Y:S01]  /*0520*/  @!P1 FMUL R7, R7, 16777216 ;  /* 0x4b80000007079820 */ /* 0x000fe20000400000 */
[----:B------:R-:W-:Y:S01]  /*0530*/  FSEL R11, R32, 1, P2 ;  /* 0x3f800000200b7808 */ /* 0x000fe20001000000 */
[----:B------:R-:W-:Y:S02]  /*0540*/  FADD R13, -R13, R6 ;  /* 0x000000060d0d7221 */ /* 0x000fe40000000100 */
[----:B------:R-:W-:Y:S01]  /*0550*/  @!P0 FMUL R4, R4, 16777216 ;  /* 0x4b80000004048820 */ /* 0x000fe20000400000 */
[----:B---3--:R-:W-:Y:S01]  /*0560*/  FMUL R20, R20, R7 ;  /* 0x0000000714147220 */ /* 0x008fe20000400000 */
[----:B------:R-:W-:Y:S01]  /*0570*/  @!P6 FMUL R11, R11, 16777216 ;  /* 0x4b8000000b0be820 */ /* 0x000fe20000400000 */
[----:B-1----:R-:W-:-:S04]  /*0580*/  IMAD.WIDE R6, R3, 0x4, R22 ;  /* 0x0000000403067825 */ /* 0x002fc800078e0216 */
[----:B--2---:R-:W-:-:S04]  /*0590*/  IMAD.WIDE R8, R3, 0x4, R30 ;  /* 0x0000000403087825 */ /* 0x004fc800078e021e */
[----:B0-----:R-:W-:Y:S01]  /*05a0*/  FMUL R21, R21, R4 ;  /* 0x0000000415157220 */ /* 0x001fe20000400000 */
[----:B------:R-:W-:Y:S01]  /*05b0*/  FMUL R34, R34, R11 ;  /* 0x0000000b22227220 */ /* 0x000fe20000400000 */
[----:B------:R-:W2:Y:S04]  /*05c0*/  LDG.E.EL.128 R4, desc[UR4][R6.64] ;  /* 0x0000000406047981 */ /* 0x000ea8000c2e1d00 */
[----:B------:R-:W2:Y:S01]  /*05d0*/  LDG.E.EL.128 R8, desc[UR4][R8.64] ;  /* 0x0000000408087981 */ /* 0x000ea2000c2e1d00 */
[----:B------:R-:W-:-:S04]  /*05e0*/  IMAD.WIDE R28, R2, 0x4, R28 ;  /* 0x00000004021c7825 */ /* 0x000fc800078e021c */
[----:B------:R-:W-:Y:S01]  /*05f0*/  FADD R15, -R15, R26 ;  /* 0x0000001a0f0f7221 */ /* 0x000fe20000000100 */
[C---:B------:R-:W-:Y:S02]  /*0600*/  IMAD.WIDE R26, R2.reuse, 0x4, R30 ;  /* 0x00000004021a7825 */ /* 0x040fe400078e021e */
[----:B------:R-:W3:Y:S02]  /*0610*/  LDG.E.EL.128 R28, desc[UR4][R28.64] ;  /* 0x000000041c1c7981 */ /* 0x000ee4000c2e1d00 */
[----:B------:R-:W-:Y:S01]  /*0620*/  FMUL R25, R25, R16 ;  /* 0x0000001019197220 */ /* 0x000fe20000400000 */
[----:B------:R-:W-:-:S04]  /*0630*/  IMAD.WIDE R22, R2, 0x4, R22 ;  /* 0x0000000402167825 */ /* 0x000fc800078e0216 */
[----:B------:R-:W-:Y:S01]  /*0640*/  FMUL R20, R20, R17 ;  /* 0x0000001114147220 */ /* 0x000fe20000400000 */
[----:B------:R-:W-:Y:S01]  /*0650*/  FMUL R21, R21, R18 ;  /* 0x0000001215157220 */ /* 0x000fe20000400000 */
[----:B--2---:R-:W-:Y:S02]  /*0660*/  FFMA R4, R4, R25, R8 ;  /* 0x0000001904047223 */ /* 0x004fe40000000008 */
[----:B------:R-:W-:Y:S01]  /*0670*/  FFMA R5, R5, R20, R9 ;  /* 0x0000001405057223 */ /* 0x000fe20000000009 */
[----:B------:R-:W-:Y:S01]  /*0680*/  FFMA R6, R6, R21, R10 ;  /* 0x0000001506067223 */ /* 0x000fe2000000000a */
[----:B------:R-:W2:Y:S04]  /*0690*/  LDG.E.EL.128 R24, desc[UR4][R26.64] ;  /* 0x000000041a187981 */ /* 0x000ea8000c2e1d00 */
[----:B------:R-:W2:Y:S01]  /*06a0*/  LDG.E.EL.128 R20, desc[UR4][R22.64] ;  /* 0x0000000416147981 */ /* 0x000ea2000c2e1d00 */
[----:B---3--:R-:W-:-:S04]  /*06b0*/  FADD R2, R28, 9.9999997473787516356e-06 ;  /* 0x3727c5ac1c027421 */ /* 0x008fc80000000000 */
[----:B------:R-:W0:Y:S02]  /*06c0*/  MUFU.SQRT R8, R2 ;  /* 0x0000000200087308 */ /* 0x000e240000002000 */
[C---:B0-----:R-:W-:Y:S02]  /*06d0*/  FSETP.GT.AND P0, PT, R8.reuse, 8.50705917302346158658e+37, PT ;  /* 0x7e8000000800780b */ /* 0x041fe40003f04000 */
[----:B------:R-:W-:Y:S01]  /*06e0*/  FSETP.GEU.AND P1, PT, R8, 1.175494350822287508e-38, PT ;  /* 0x008000000800780b */ /* 0x000fe20003f2e000 */
[----:B------:R-:W-:-:S04]  /*06f0*/  FADD R29, R29, 9.9999997473787516356e-06 ;  /* 0x3727c5ac1d1d7421 */ /* 0x000fc80000000000 */
[----:B------:R-:W0:Y:S06]  /*0700*/  MUFU.SQRT R9, R29 ;  /* 0x0000001d00097308 */ /* 0x000e2c0000002000 */
[----:B------:R-:W-:-:S04]  /*0710*/  @P0 FMUL R8, R8, 0.25 ;  /* 0x3e80000008080820 */ /* 0x000fc80000400000 */
[----:B------:R-:W-:-:S04]  /*0720*/  @!P1 FMUL R8, R8, 16777216 ;  /* 0x4b80000008089820 */ /* 0x000fc80000400000 */
[----:B------:R-:W1:Y:S01]  /*0730*/  MUFU.RCP R3, R8 ;  /* 0x0000000800037308 */ /* 0x000e620000001000 */
[----:B------:R-:W-:Y:S01]  /*0740*/  FSEL R10, R32, 1, P0 ;  /* 0x3f800000200a7808 */ /* 0x000fe20000000000 */
[----:B------:R-:W-:Y:S01]  /*0750*/  FADD R30, R30, 9.9999997473787516356e-06 ;  /* 0x3727c5ac1e1e7421 */ /* 0x000fe20000000000 */
[----:B------:R-:W-:-:S03]  /*0760*/  FADD R31, R31, 9.9999997473787516356e-06 ;  /* 0x3727c5ac1f1f7421 */ /* 0x000fc60000000000 */
[----:B------:R-:W-:Y:S01]  /*0770*/  @!P1 FMUL R10, R10, 16777216 ;  /* 0x4b8000000a0a9820 */ /* 0x000fe20000400000 */
[C---:B0-----:R-:W-:Y:S01]  /*0780*/  FSETP.GT.AND P0, PT, R9.reuse, 8.50705917302346158658e+37, PT ;  /* 0x7e8000000900780b */ /* 0x041fe20003f04000 */
[----:B------:R-:W0:Y:S01]  /*0790*/  MUFU.SQRT R2, R30 ;  /* 0x0000001e00027308 */ /* 0x000e220000002000 */
[----:B------:R-:W-:Y:S01]  /*07a0*/  FSETP.GEU.AND P1, PT, R9, 1.175494350822287508e-38, PT ;  /* 0x008000000900780b */ /* 0x000fe20003f2e000 */
[----:B-1----:R-:W-:-:S06]  /*07b0*/  FMUL R3, R3, R10 ;  /* 0x0000000a03037220 */ /* 0x002fcc0000400000 */
[----:B------:R-:W1:Y:S01]  /*07c0*/  MUFU.SQRT R10, R31 ;  /* 0x0000001f000a7308 */ /* 0x000e620000002000 */
[----:B------:R-:W-:-:S03]  /*07d0*/  FSEL R8, R32, 1, P0 ;  /* 0x3f80000020087808 */ /* 0x000fc60000000000 */
[----:B------:R-:W-:Y:S01]  /*07e0*/  @P0 FMUL R9, R9, 0.25 ;  /* 0x3e80000009090820 */ /* 0x000fe20000400000 */
[----:B0-----:R-:W-:-:S03]  /*07f0*/  FSETP.GT.AND P0, PT, R2, 8.50705917302346158658e+37, PT ;  /* 0x7e8000000200780b */ /* 0x001fc60003f04000 */
[----:B------:R-:W-:Y:S01]  /*0800*/  @!P1 FMUL R9, R9, 16777216 ;  /* 0x4b80000009099820 */ /* 0x000fe20000400000 */
[----:B------:R-:W-:Y:S01]  /*0810*/  @!P1 FMUL R8, R8, 16777216 ;  /* 0x4b80000008089820 */ /* 0x000fe20000400000 */
[----:B------:R-:W-:Y:S02]  /*0820*/  FSETP.GEU.AND P2, PT, R2, 1.175494350822287508e-38, PT ;  /* 0x008000000200780b */ /* 0x000fe40003f4e000 */
[C---:B-1----:R-:W-:Y:S02]  /*0830*/  FSETP.GT.AND P1, PT, R10.reuse, 8.50705917302346158658e+37, PT ;  /* 0x7e8000000a00780b */ /* 0x042fe40003f24000 */
[----:B------:R-:W-:-:S04]  /*0840*/  FSETP.GEU.AND P3, PT, R10, 1.175494350822287508e-38, PT ;  /* 0x008000000a00780b */ /* 0x000fc80003f6e000 */
[----:B------:R-:W-:Y:S01]  /*0850*/  @P0 FMUL R2, R2, 0.25 ;  /* 0x3e80000002020820 */ /* 0x000fe20000400000 */
[----:B------:R-:W0:Y:S01]  /*0860*/  MUFU.RCP R9, R9 ;  /* 0x0000000900097308 */ /* 0x000e220000001000 */
[----:B------:R-:W-:-:S03]  /*0870*/  FMUL R3, R3, R12 ;  /* 0x0000000c03037220 */ /* 0x000fc60000400000 */
[----:B------:R-:W-:Y:S02]  /*0880*/  @!P2 FMUL R2, R2, 16777216 ;  /* 0x4b8000000202a820 */ /* 0x000fe40000400000 */
[----:B------:R-:W-:-:S04]  /*0890*/  @P1 FMUL R10, R10, 0.25 ;  /* 0x3e8000000a0a1820 */ /* 0x000fc80000400000 */
[----:B------:R-:W-:Y:S01]  /*08a0*/  @!P3 FMUL R10, R10, 16777216 ;  /* 0x4b8000000a0ab820 */ /* 0x000fe20000400000 */
[----:B------:R-:W-:Y:S01]  /*08b0*/  FMUL R34, R34, R19 ;  /* 0x0000001322227220 */ /* 0x000fe20000400000 */
[----:B------:R-:W1:Y:S03]  /*08c0*/  MUFU.RCP R2, R2 ;  /* 0x0000000200027308 */ /* 0x000e660000001000 */
[----:B------:R-:W-:Y:S01]  /*08d0*/  FFMA R7, R7, R34, R11 ;  /* 0x0000002207077223 */ /* 0x000fe2000000000b */
[C---:B------:R-:W-:Y:S02]  /*08e0*/  FSEL R11, R32.reuse, 1, P0 ;  /* 0x3f800000200b7808 */ /* 0x040fe40000000000 */
[----:B------:R-:W-:Y:S01]  /*08f0*/  FSEL R32, R32, 1, P1 ;  /* 0x3f80000020207808 */ /* 0x000fe20000800000 */
[----:B0-----:R-:W-:Y:S02]  /*0900*/  FMUL R8, R9, R8 ;  /* 0x0000000809087220 */ /* 0x001fe40000400000 */
[----:B------:R-:W-:-:S02]  /*0910*/  @!P2 FMUL R11, R11, 16777216 ;  /* 0x4b8000000b0ba820 */ /* 0x000fc40000400000 */
[----:B------:R-:W-:Y:S02]  /*0920*/  @!P3 FMUL R32, R32, 16777216 ;  /* 0x4b8000002020b820 */ /* 0x000fe40000400000 */
[----:B-1----:R-:W-:-:S04]  /*0930*/  FMUL R11, R2, R11 ;  /* 0x0000000b020b7220 */ /* 0x002fc80000400000 */
[----:B------:R-:W-:Y:S01]  /*0940*/  FMUL R11, R11, R14 ;  /* 0x0000000e0b0b7220 */ /* 0x000fe20000400000 */
[C---:B------:R-:W-:Y:S02]  /*0950*/  FSETP.GEU.AND P6, PT, R7.reuse, RZ, PT ;  /* 0x000000ff0700720b */ /* 0x040fe40003fce000 */
[----:B------:R-:W-:Y:S02]  /*0960*/  FSETP.GEU.AND P0, PT, R6, RZ, PT ;  /* 0x000000ff0600720b */ /* 0x000fe40003f0e000 */
[----:B------:R-:W-:Y:S02]  /*0970*/  SEL R7, R7, RZ, P6 ;  /* 0x000000ff07077207 */ /* 0x000fe40003000000 */
[----:B------:R-:W-:Y:S02]  /*0980*/  FSETP.GEU.AND P1, PT, R5, RZ, PT ;  /* 0x000000ff0500720b */ /* 0x000fe40003f2e000 */
[----:B------:R-:W-:Y:S02]  /*0990*/  FSETP.GEU.AND P2, PT, R4, RZ, PT ;  /* 0x000000ff0400720b */ /* 0x000fe40003f4e000 */
[----:B------:R-:W-:-:S02]  /*09a0*/  SEL R6, R6, RZ, P0 ;  /* 0x000000ff06067207 */ /* 0x000fc40000000000 */
[----:B------:R-:W-:Y:S02]  /*09b0*/  SEL R5, R5, RZ, P1 ;  /* 0x000000ff05057207 */ /* 0x000fe40000800000 */
[----:B------:R-:W-:Y:S01]  /*09c0*/  SEL R4, R4, RZ, P2 ;  /* 0x000000ff04047207 */ /* 0x000fe20001000000 */
[----:B--2---:R-:W-:Y:S02]  /*09d0*/  FFMA R20, R20, R3, R24 ;  /* 0x0000000314147223 */ /* 0x004fe40000000018 */
[----:B------:R-:W0:Y:S01]  /*09e0*/  MUFU.RCP R3, R10 ;  /* 0x0000000a00037308 */ /* 0x000e220000001000 */
[----:B------:R-:W-:Y:S02]  /*09f0*/  FMUL R24, R8, R13 ;  /* 0x0000000d08187220 */ /* 0x000fe40000400000 */
[----:B------:R-:W1:Y:S01]  /*0a00*/  LDC.64 R8, c[0x0][0x240] ;  /* 0x00009000ff087b82 */ /* 0x000e620000000a00 */
[----:B0-----:R-:W-:-:S07]  /*0a10*/  FMUL R32, R3, R32 ;  /* 0x0000002003207220 */ /* 0x001fce0000400000 */
[----:B------:R-:W0:Y:S01]  /*0a20*/  LDC.64 R2, c[0x0][0x248] ;  /* 0x00009200ff027b82 */ /* 0x000e220000000a00 */
[----:B------:R-:W-:Y:S01]  /*0a30*/  FMUL R32, R32, R15 ;  /* 0x0000000f20207220 */ /* 0x000fe20000400000 */
[----:B------:R-:W-:Y:S01]  /*0a40*/  FFMA R21, R21, R24, R25 ;  /* 0x0000001815157223 */ /* 0x000fe20000000019 */
[----:B------:R-:W-:Y:S02]  /*0a50*/  FFMA R26, R22, R11, R26 ;  /* 0x0000000b161a7223 */ /* 0x000fe4000000001a */
[----:B------:R-:W-:Y:S01]  /*0a60*/  FFMA R27, R23, R32, R27 ;  /* 0x00000020171b7223 */ /* 0x000fe2000000001b */
[----:B------:R-:W-:Y:S02]  /*0a70*/  FSETP.GEU.AND P5, PT, R20, RZ, PT ;  /* 0x000000ff1400720b */ /* 0x000fe40003fae000 */
[----:B------:R-:W-:Y:S02]  /*0a80*/  FSETP.GEU.AND P3, PT, R26, RZ, PT ;  /* 0x000000ff1a00720b */ /* 0x000fe40003f6e000 */
[----:B------:R-:W-:-:S02]  /*0a90*/  FSETP.GEU.AND P4, PT, R21, RZ, PT ;  /* 0x000000ff1500720b */ /* 0x000fc40003f8e000 */
[----:B------:R-:W-:Y:S01]  /*0aa0*/  FSETP.GEU.AND P6, PT, R27, RZ, PT ;  /* 0x000000ff1b00720b */ /* 0x000fe20003fce000 */
[----:B-1----:R-:W-:Y:S01]  /*0ab0*/  IMAD.WIDE R22, R0, 0x4, R8 ;  /* 0x0000000400167825 */ /* 0x002fe200078e0208 */
[----:B------:R-:W-:Y:S02]  /*0ac0*/  SEL R10, R26, RZ, P3 ;  /* 0x000000ff1a0a7207 */ /* 0x000fe40001800000 */
[----:B------:R-:W-:Y:S02]  /*0ad0*/  SEL R9, R21, RZ, P4 ;  /* 0x000000ff15097207 */ /* 0x000fe40002000000 */
[----:B------:R-:W-:Y:S02]  /*0ae0*/  SEL R8, R20, RZ, P5 ;  /* 0x000000ff14087207 */ /* 0x000fe40002800000 */
[----:B------:R-:W-:Y:S01]  /*0af0*/  SEL R11, R27, RZ, P6 ;  /* 0x000000ff1b0b7207 */ /* 0x000fe20003000000 */
[----:B0-----:R-:W-:Y:S01]  /*0b00*/  IMAD.WIDE R2, R0, 0x4, R2 ;  /* 0x0000000400027825 */ /* 0x001fe200078e0202 */
[----:B------:R-:W-:Y:S04]  /*0b10*/  STG.E.128 desc[UR4][R22.64], R4 ;  /* 0x0000000416007986 */ /* 0x000fe8000c101d04 */
[----:B------:R-:W-:Y:S04]  /*0b20*/  STG.E.128 desc[UR4][R22.64+0x800], R8 ;  /* 0x0008000816007986 */ /* 0x000fe8000c101d04 */
[----:B------:R-:W-:Y:S04]  /*0b30*/  STG.E.128 desc[UR4][R2.64], R16 ;  /* 0x0000001002007986 */ /* 0x000fe8000c101d04 */
[----:B------:R-:W-:Y:S01]  /*0b40*/  STG.E.128 desc[UR4][R2.64+0x800], R12 ;  /* 0x0008000c02007986 */ /* 0x000fe2000c101d04 */
[----:B------:R-:W-:Y:S05]  /*0b50*/  EXIT ;  /* 0x000000000000794d */ /* 0x000fea0003800000 */
.L_x_0:
[----:B------:R-:W-:-:S00]  /*0b60*/  BRA `(.L_x_0) ;  /* 0xfffffffc00fc7947 */ /* 0x000fc0000383ffff */
[----:B------:R-:W-:-:S00]  /*0b70*/  NOP ;  /* 0x0000000000007918 */ /* 0x000fc00000000000 */
        /* <DEDUP_REMOVED lines=8> */
.L_x_1:


//--------------------- .nv.global.init           --------------------------
	.section	.nv.global.init,"aw",@progbits
.nv.global.init:
	.type		_$_str,@object
	.size		_$_str,(_$_str_$_2 - _$_str)
_$_str:
        /*0000*/ 	.byte	0x5f, 0x5f, 0x43, 0x55, 0x44, 0x41, 0x5f, 0x46, 0x54, 0x5a, 0x00
	.type		_$_str_$_2,@object
	.size		_$_str_$_2,(.L_1 - _$_str_$_2)
_$_str_$_2:
        /*000b*/ 	.byte	0x5f, 0x5f, 0x43, 0x55, 0x44, 0x41, 0x5f, 0x50, 0x52, 0x45, 0x43, 0x5f, 0x53, 0x51, 0x52, 0x54
        /*001b*/ 	.byte	0x00
.L_1:


//--------------------- .nv.constant0.triton_poi_fused__native_batch_norm_legit_no_training_add_native_batch_norm_backward_relu_26 --------------------------
	.section	.nv.constant0.triton_poi_fused__native_batch_norm_legit_no_training_add_native_batch_norm_backward_relu_26,"a",@progbits
	.sectionflags	@""
	.align	4
.nv.constant0.triton_poi_fused__native_batch_norm_legit_no_training_add_native_batch_norm_backward_relu_26:
	.zero		596
